//
// Generated by NVIDIA NVVM Compiler
//
// Compiler Build ID: CL-36424714
// Cuda compilation tools, release 13.0, V13.0.88
// Based on NVVM 20.0.0
//

.version 9.0
.target sm_100
.address_size 64

	// .globl	_Z17initialize_memoryPiS_ii

.visible .entry _Z17initialize_memoryPiS_ii(
	.param .u64 .ptr .align 1 _Z17initialize_memoryPiS_ii_param_0,
	.param .u64 .ptr .align 1 _Z17initialize_memoryPiS_ii_param_1,
	.param .u32 _Z17initialize_memoryPiS_ii_param_2,
	.param .u32 _Z17initialize_memoryPiS_ii_param_3
)
{
	.reg .pred 	%p<8>;
	.reg .b32 	%r<15>;
	.reg .b64 	%rd<9>;

	ld.param.u64 	%rd3, [_Z17initialize_memoryPiS_ii_param_0];
	ld.param.u64 	%rd4, [_Z17initialize_memoryPiS_ii_param_1];
	ld.param.u32 	%r5, [_Z17initialize_memoryPiS_ii_param_2];
	ld.param.u32 	%r4, [_Z17initialize_memoryPiS_ii_param_3];
	mov.u32 	%r6, %ntid.x;
	mov.u32 	%r7, %ctaid.x;
	mov.u32 	%r8, %tid.x;
	mad.lo.s32 	%r1, %r6, %r7, %r8;
	setp.ge.s32 	%p1, %r1, %r5;
	setp.lt.s32 	%p2, %r4, 1;
	or.pred  	%p3, %p1, %p2;
	@%p3 bra 	$L__BB0_7;
	cvta.to.global.u64 	%rd1, %rd4;
	mov.b32 	%r14, 0;
$L__BB0_2:
	mul.lo.s32 	%r10, %r14, 3;
	mul.wide.u32 	%rd5, %r10, 4;
	add.s64 	%rd2, %rd1, %rd5;
	ld.global.u32 	%r11, [%rd2];
	setp.eq.s32 	%p4, %r1, %r11;
	@%p4 bra 	$L__BB0_5;
	ld.global.u32 	%r12, [%rd2+4];
	setp.eq.s32 	%p5, %r1, %r12;
	@%p5 bra 	$L__BB0_5;
	ld.global.u32 	%r13, [%rd2+8];
	setp.ne.s32 	%p6, %r1, %r13;
	@%p6 bra 	$L__BB0_6;
$L__BB0_5:
	cvta.to.global.u64 	%rd6, %rd3;
	mul.wide.s32 	%rd7, %r1, 4;
	add.s64 	%rd8, %rd6, %rd7;
	st.global.u32 	[%rd8], %r14;
	bra.uni 	$L__BB0_7;
$L__BB0_6:
	add.s32 	%r14, %r14, 1;
	setp.ne.s32 	%p7, %r14, %r4;
	@%p7 bra 	$L__BB0_2;
$L__BB0_7:
	ret;

}


// ===== COMPILED SASS (sm_100) =====

	.target	sm_100

	.elftype	@"ET_EXEC"


//--------------------- .note.nv.tkinfo           --------------------------
	.section	.note.nv.tkinfo,"",@"SHT_NOTE"
	.sectionflags	@"SHF_NOTE_NV_TKINFO"
	.tkinfo
        /*0018*/ 	.word	0x00000002
        /*0030*/ 	.string	""
        /*0030*/ 	.string	"ptxas"
        /*0030*/ 	.string	"Cuda compilation tools, release 13.0, V13.0.88"
        /*0030*/ 	.string	"Build cuda_13.0.r13.0/compiler.36424714_0"
        /*0030*/ 	.string	"-arch sm_100 -m 64 "



//--------------------- .note.nv.cuinfo           --------------------------
	.section	.note.nv.cuinfo,"",@"SHT_NOTE"
	.sectionflags	@"SHF_NOTE_NV_CUINFO"
        /*0018*/ 	.short	0x0002
        /*001a*/ 	.short	0x0064
        /*001c*/ 	.short	0x0082
	.zero		2


//--------------------- .nv.info                  --------------------------
	.section	.nv.info,"",@"SHT_CUDA_INFO"
	.align	4


	//----- nvinfo : EIATTR_REGCOUNT
	.align		4
        /*0000*/ 	.byte	0x04, 0x2f
        /*0002*/ 	.short	(.L_1 - .L_0)
	.align		4
.L_0:
        /*0004*/ 	.word	index@(_Z17initialize_memoryPiS_ii)
        /*0008*/ 	.word	0x0000000c


	//----- nvinfo : EIATTR_FRAME_SIZE
	.align		4
.L_1:
        /*000c*/ 	.byte	0x04, 0x11
        /*000e*/ 	.short	(.L_3 - .L_2)
	.align		4
.L_2:
        /*0010*/ 	.word	index@(_Z17initialize_memoryPiS_ii)
        /*0014*/ 	.word	0x00000000


	//----- nvinfo : EIATTR_MIN_STACK_SIZE
	.align		4
.L_3:
        /*0018*/ 	.byte	0x04, 0x12
        /*001a*/ 	.short	(.L_5 - .L_4)
	.align		4
.L_4:
        /*001c*/ 	.word	index@(_Z17initialize_memoryPiS_ii)
        /*0020*/ 	.word	0x00000000
.L_5:


//--------------------- .nv.compat                --------------------------
	.section	.nv.compat,"",@"SHT_CUDA_COMPAT_INFO"
	.align	4
        /*0000*/ 	.byte	0x02, 0x09, 0x00, 0x00, 0x02, 0x02, 0x01, 0x00, 0x02, 0x05, 0x05, 0x00, 0x03, 0x07, 0x01, 0x01
        /*0010*/ 	.byte	0x02, 0x03, 0x00, 0x00, 0x02, 0x06, 0x01, 0x00, 0x04, 0x0b, 0x08, 0x00, 0x09, 0x00, 0x00, 0x00
        /*0020*/ 	.byte	0x00, 0x00, 0x00, 0x00


//--------------------- .nv.info._Z17initialize_memoryPiS_ii --------------------------
	.section	.nv.info._Z17initialize_memoryPiS_ii,"",@"SHT_CUDA_INFO"
	.sectionflags	@""
	.align	4


	//----- nvinfo : EIATTR_CUDA_API_VERSION
	.align		4
        /*0000*/ 	.byte	0x04, 0x37
        /*0002*/ 	.short	(.L_7 - .L_6)
.L_6:
        /*0004*/ 	.word	0x00000082


	//----- nvinfo : EIATTR_KPARAM_INFO
	.align		4
.L_7:
        /*0008*/ 	.byte	0x04, 0x17
        /*000a*/ 	.short	(.L_9 - .L_8)
.L_8:
        /*000c*/ 	.word	0x00000000
        /*0010*/ 	.short	0x0003
        /*0012*/ 	.short	0x0014
        /*0014*/ 	.byte	0x00, 0xf0, 0x11, 0x00


	//----- nvinfo : EIATTR_KPARAM_INFO
	.align		4
.L_9:
        /*0018*/ 	.byte	0x04, 0x17
        /*001a*/ 	.short	(.L_11 - .L_10)
.L_10:
        /*001c*/ 	.word	0x00000000
        /*0020*/ 	.short	0x0002
        /*0022*/ 	.short	0x0010
        /*0024*/ 	.byte	0x00, 0xf0, 0x11, 0x00


	//----- nvinfo : EIATTR_KPARAM_INFO
	.align		4
.L_11:
        /*0028*/ 	.byte	0x04, 0x17
        /*002a*/ 	.short	(.L_13 - .L_12)
.L_12:
        /*002c*/ 	.word	0x00000000
        /*0030*/ 	.short	0x0001
        /*0032*/ 	.short	0x0008
        /*0034*/ 	.byte	0x00, 0xf5, 0x21, 0x00


	//----- nvinfo : EIATTR_KPARAM_INFO
	.align		4
.L_13:
        /*0038*/ 	.byte	0x04, 0x17
        /*003a*/ 	.short	(.L_15 - .L_14)
.L_14:
        /*003c*/ 	.word	0x00000000
        /*0040*/ 	.short	0x0000
        /*0042*/ 	.short	0x0000
        /*0044*/ 	.byte	0x00, 0xf5, 0x21, 0x00


	//----- nvinfo : EIATTR_SPARSE_MMA_MASK
	.align		4
.L_15:
        /*0048*/ 	.byte	0x03, 0x50
        /*004a*/ 	.short	0x0000


	//----- nvinfo : EIATTR_MAXREG_COUNT
	.align		4
        /*004c*/ 	.byte	0x03, 0x1b
        /*004e*/ 	.short	0x00ff


	//----- nvinfo : EIATTR_MERCURY_ISA_VERSION
	.align		4
        /*0050*/ 	.byte	0x03, 0x5f
        /*0052*/ 	.short	0x0101


	//----- nvinfo : EIATTR_VRC_CTA_INIT_COUNT
	.align		4
        /*0054*/ 	.byte	0x02, 0x4a
	.zero		1
	.zero		1


	//----- nvinfo : EIATTR_EXIT_INSTR_OFFSETS
	.align		4
        /*0058*/ 	.byte	0x04, 0x1c
        /*005a*/ 	.short	(.L_17 - .L_16)


	//   ....[0]....
.L_16:
        /*005c*/ 	.word	0x00000080


	//   ....[1]....
        /*0060*/ 	.word	0x000001c0


	//   ....[2]....
        /*0064*/ 	.word	0x00000210


	//----- nvinfo : EIATTR_CRS_STACK_SIZE
	.align		4
.L_17:
        /*0068*/ 	.byte	0x04, 0x1e
        /*006a*/ 	.short	(.L_19 - .L_18)
.L_18:
        /*006c*/ 	.word	0x00000000


	//----- nvinfo : EIATTR_CBANK_PARAM_SIZE
	.align		4
.L_19:
        /*0070*/ 	.byte	0x03, 0x19
        /*0072*/ 	.short	0x0018


	//----- nvinfo : EIATTR_PARAM_CBANK
	.align		4
        /*0074*/ 	.byte	0x04, 0x0a
        /*0076*/ 	.short	(.L_21 - .L_20)
	.align		4
.L_20:
        /*0078*/ 	.word	index@(.nv.constant0._Z17initialize_memoryPiS_ii)
        /*007c*/ 	.short	0x0380
        /*007e*/ 	.short	0x0018


	//----- nvinfo : EIATTR_SW_WAR
	.align		4
.L_21:
        /*0080*/ 	.byte	0x04, 0x36
        /*0082*/ 	.short	(.L_23 - .L_22)
.L_22:
        /*0084*/ 	.word	0x00000008
.L_23:


//--------------------- .nv.callgraph             --------------------------
	.section	.nv.callgraph,"",@"SHT_CUDA_CALLGRAPH"
	.align	4
	.sectionentsize	8
	.align		4
        /*0000*/ 	.word	0x00000000
	.align		4
        /*0004*/ 	.word	0xffffffff
	.align		4
        /*0008*/ 	.word	0x00000000
	.align		4
        /*000c*/ 	.word	0xfffffffe
	.align		4
        /*0010*/ 	.word	0x00000000
	.align		4
        /*0014*/ 	.word	0xfffffffd
	.align		4
        /*0018*/ 	.word	0x00000000
	.align		4
        /*001c*/ 	.word	0xfffffffc


//--------------------- .text._Z17initialize_memoryPiS_ii --------------------------
	.section	.text._Z17initialize_memoryPiS_ii,"ax",@progbits
	.align	128
        .global         _Z17initialize_memoryPiS_ii
        .type           _Z17initialize_memoryPiS_ii,@function
        .size           _Z17initialize_memoryPiS_ii,(.L_x_4 - _Z17initialize_memoryPiS_ii)
        .other          _Z17initialize_memoryPiS_ii,@"STO_CUDA_ENTRY STV_DEFAULT"
_Z17initialize_memoryPiS_ii:
.text._Z17initialize_memoryPiS_ii:
[----:B------:R-:W-:Y:S01]  /*0000*/  LDC R1, c[0x0][0x37c] ;  /* 0x0000df00ff017b82 */ /* 0x000fe20000000800 */
[----:B------:R-:W0:Y:S07]  /*0010*/  S2R R7, SR_CTAID.X ;  /* 0x0000000000077919 */ /* 0x000e2e0000002500 */
[----:B------:R-:W1:Y:S01]  /*0020*/  LDC.64 R2, c[0x0][0x390] ;  /* 0x0000e400ff027b82 */ /* 0x000e620000000a00 */
[----:B------:R-:W0:Y:S01]  /*0030*/  LDCU UR4, c[0x0][0x360] ;  /* 0x00006c00ff0477ac */ /* 0x000e220008000800 */
[----:B------:R-:W0:Y:S01]  /*0040*/  S2R R0, SR_TID.X ;  /* 0x0000000000007919 */ /* 0x000e220000002100 */
[----:B-1----:R-:W-:Y:S01]  /*0050*/  ISETP.GE.AND P0, PT, R3, 0x1, PT ;  /* 0x000000010300780c */ /* 0x002fe20003f06270 */
[----:B0-----:R-:W-:-:S05]  /*0060*/  IMAD R7, R7, UR4, R0 ;  /* 0x0000000407077c24 */ /* 0x001fca000f8e0200 */
[----:B------:R-:W-:-:S13]  /*0070*/  ISETP.GE.OR P0, PT, R7, R2, !P0 ;  /* 0x000000020700720c */ /* 0x000fda0004706670 */
[----:B------:R-:W-:Y:S05]  /*0080*/  @P0 EXIT ;  /* 0x000000000000094d */ /* 0x000fea0003800000 */
[----:B------:R-:W0:Y:S01]  /*0090*/  LDC.64 R2, c[0x0][0x388] ;  /* 0x0000e200ff027b82 */ /* 0x000e220000000a00 */
[----:B------:R-:W-:Y:S01]  /*00a0*/  BSSY.RECONVERGENT B0, `(.L_x_0) ;  /* 0x0000013000007945 */ /* 0x000fe20003800200 */
[----:B------:R-:W-:Y:S01]  /*00b0*/  IMAD.MOV.U32 R9, RZ, RZ, RZ ;  /* 0x000000ffff097224 */ /* 0x000fe200078e00ff */
[----:B------:R-:W1:Y:S01]  /*00c0*/  LDCU.64 UR4, c[0x0][0x358] ;  /* 0x00006b00ff0477ac */ /* 0x000e620008000a00 */
[----:B------:R-:W2:Y:S05]  /*00d0*/  LDCU UR6, c[0x0][0x394] ;  /* 0x00007280ff0677ac */ /* 0x000eaa0008000800 */
.L_x_2:
[----:B------:R-:W-:-:S04]  /*00e0*/  IMAD R5, R9, 0x3, RZ ;  /* 0x0000000309057824 */ /* 0x000fc800078e02ff */
[----:B0-----:R-:W-:-:S05]  /*00f0*/  IMAD.WIDE.U32 R4, R5, 0x4, R2 ;  /* 0x0000000405047825 */ /* 0x001fca00078e0002 */
[----:B-1----:R-:W3:Y:S02]  /*0100*/  LDG.E R0, desc[UR4][R4.64] ;  /* 0x0000000404007981 */ /* 0x002ee4000c1e1900 */
[----:B---3--:R-:W-:-:S13]  /*0110*/  ISETP.NE.AND P0, PT, R7, R0, PT ;  /* 0x000000000700720c */ /* 0x008fda0003f05270 */
[----:B------:R-:W-:Y:S05]  /*0120*/  @!P0 BRA `(.L_x_1) ;  /* 0x0000000000288947 */ /* 0x000fea0003800000 */
[----:B------:R-:W3:Y:S02]  /*0130*/  LDG.E R0, desc[UR4][R4.64+0x4] ;  /* 0x0000040404007981 */ /* 0x000ee4000c1e1900 */
[----:B---3--:R-:W-:-:S13]  /*0140*/  ISETP.NE.AND P0, PT, R7, R0, PT ;  /* 0x000000000700720c */ /* 0x008fda0003f05270 */
[----:B------:R-:W-:Y:S05]  /*0150*/  @!P0 BRA `(.L_x_1) ;  /* 0x00000000001c8947 */ /* 0x000fea0003800000 */
[----:B------:R-:W3:Y:S02]  /*0160*/  LDG.E R4, desc[UR4][R4.64+0x8] ;  /* 0x0000080404047981 */ /* 0x000ee4000c1e1900 */
[----:B---3--:R-:W-:-:S13]  /*0170*/  ISETP.NE.AND P0, PT, R7, R4, PT ;  /* 0x000000040700720c */ /* 0x008fda0003f05270 */
[----:B------:R-:W-:Y:S05]  /*0180*/  @!P0 BRA `(.L_x_1) ;  /* 0x0000000000108947 */ /* 0x000fea0003800000 */
[----:B------:R-:W-:-:S05]  /*0190*/  VIADD R9, R9, 0x1 ;  /* 0x0000000109097836 */ /* 0x000fca0000000000 */
[----:B--2---:R-:W-:-:S13]  /*01a0*/  ISETP.NE.AND P0, PT, R9, UR6, PT ;  /* 0x0000000609007c0c */ /* 0x004fda000bf05270 */
[----:B------:R-:W-:Y:S05]  /*01b0*/  @P0 BRA `(.L_x_2) ;  /* 0xfffffffc00c80947 */ /* 0x000fea000383ffff */
[----:B------:R-:W-:Y:S05]  /*01c0*/  EXIT ;  /* 0x000000000000794d */ /* 0x000fea0003800000 */
.L_x_1:
[----:B--2---:R-:W-:Y:S05]  /*01d0*/  BSYNC.RECONVERGENT B0 ;  /* 0x0000000000007941 */ /* 0x004fea0003800200 */
.L_x_0:
[----:B------:R-:W0:Y:S02]  /*01e0*/  LDC.64 R2, c[0x0][0x380] ;  /* 0x0000e000ff027b82 */ /* 0x000e240000000a00 */
[----:B0-----:R-:W-:-:S05]  /*01f0*/  IMAD.WIDE R2, R7, 0x4, R2 ;  /* 0x0000000407027825 */ /* 0x001fca00078e0202 */
[----:B------:R-:W-:Y:S01]  /*0200*/  STG.E desc[UR4][R2.64], R9 ;  /* 0x0000000902007986 */ /* 0x000fe2000c101904 */
[----:B------:R-:W-:Y:S05]  /*0210*/  EXIT ;  /* 0x000000000000794d */ /* 0x000fea0003800000 */
.L_x_3:
[----:B------:R-:W-:-:S00]  /*0220*/  BRA `(.L_x_3) ;  /* 0xfffffffc00fc7947 */ /* 0x000fc0000383ffff */
[----:B------:R-:W-:-:S00]  /*0230*/  NOP ;  /* 0x0000000000007918 */ /* 0x000fc00000000000 */
        /* <DEDUP_REMOVED lines=12> */
.L_x_4:


//--------------------- .nv.shared.reserved.0     --------------------------
	.section	.nv.shared.reserved.0,"aw",@nobits
	.weak		__nv_reservedSMEM_offset_0_alias
	.size		__nv_reservedSMEM_offset_0_alias, 0, 64
	.other		__nv_reservedSMEM_offset_0_alias,@"STO_CUDA_RESERVED_SHARED STV_DEFAULT"
__nv_reservedSMEM_offset_0_alias:
	.zero		0
	.zero		64


//--------------------- .nv.constant0._Z17initialize_memoryPiS_ii --------------------------
	.section	.nv.constant0._Z17initialize_memoryPiS_ii,"a",@progbits
	.sectionflags	@""
	.align	4
.nv.constant0._Z17initialize_memoryPiS_ii:
	.zero		920


//--------------------- SYMBOLS --------------------------

	.type		.nv.reservedSmem.offset0,@object
	.size		.nv.reservedSmem.offset0,0x4
